//
// Generated by NVIDIA NVVM Compiler
//
// Compiler Build ID: CL-36424714
// Cuda compilation tools, release 13.0, V13.0.88
// Based on NVVM 20.0.0
//

.version 9.0
.target sm_100
.address_size 64

	// .globl	_Z10initializePiS_

.visible .entry _Z10initializePiS_(
	.param .u64 .ptr .align 1 _Z10initializePiS__param_0,
	.param .u64 .ptr .align 1 _Z10initializePiS__param_1
)
{
	.reg .b32 	%r<3>;
	.reg .b64 	%rd<8>;

	ld.param.u64 	%rd1, [_Z10initializePiS__param_0];
	ld.param.u64 	%rd2, [_Z10initializePiS__param_1];
	cvta.to.global.u64 	%rd3, %rd2;
	cvta.to.global.u64 	%rd4, %rd1;
	mov.u32 	%r1, %tid.x;
	mul.wide.u32 	%rd5, %r1, 4;
	add.s64 	%rd6, %rd4, %rd5;
	mov.b32 	%r2, 0;
	st.global.u32 	[%rd6], %r2;
	add.s64 	%rd7, %rd3, %rd5;
	st.global.u32 	[%rd7], %r2;
	ret;

}
	// .globl	_Z3addPiS_
.visible .entry _Z3addPiS_(
	.param .u64 .ptr .align 1 _Z3addPiS__param_0,
	.param .u64 .ptr .align 1 _Z3addPiS__param_1
)
{
	.reg .b32 	%r<4>;
	.reg .b64 	%rd<9>;

	ld.param.u64 	%rd1, [_Z3addPiS__param_0];
	ld.param.u64 	%rd2, [_Z3addPiS__param_1];
	cvta.to.global.u64 	%rd3, %rd2;
	cvta.to.global.u64 	%rd4, %rd1;
	mov.u32 	%r1, %tid.x;
	mul.wide.u32 	%rd5, %r1, 4;
	add.s64 	%rd6, %rd4, %rd5;
	ld.global.u32 	%r2, [%rd6];
	mul.wide.s32 	%rd7, %r2, 4;
	add.s64 	%rd8, %rd3, %rd7;
	atom.global.add.u32 	%r3, [%rd8], 1;
	ret;

}
	// .globl	_Z5countPiS_S_
.visible .entry _Z5countPiS_S_(
	.param .u64 .ptr .align 1 _Z5countPiS_S__param_0,
	.param .u64 .ptr .align 1 _Z5countPiS_S__param_1,
	.param .u64 .ptr .align 1 _Z5countPiS_S__param_2
)
{
	.reg .pred 	%p<8>;
	.reg .b32 	%r<40>;
	.reg .b64 	%rd<22>;

	ld.param.u64 	%rd11, [_Z5countPiS_S__param_0];
	ld.param.u64 	%rd12, [_Z5countPiS_S__param_1];
	ld.param.u64 	%rd13, [_Z5countPiS_S__param_2];
	cvta.to.global.u64 	%rd14, %rd13;
	cvta.to.global.u64 	%rd1, %rd12;
	mov.u32 	%r1, %tid.x;
	setp.eq.s32 	%p1, %r1, 0;
	mul.wide.u32 	%rd15, %r1, 4;
	add.s64 	%rd2, %rd14, %rd15;
	@%p1 bra 	$L__BB2_7;
	ld.global.u32 	%r35, [%rd2];
	and.b32  	%r3, %r1, 3;
	setp.lt.u32 	%p2, %r1, 4;
	mov.b32 	%r36, 0;
	@%p2 bra 	$L__BB2_4;
	and.b32  	%r36, %r1, 1020;
	neg.s32 	%r33, %r36;
	add.s64 	%rd20, %rd1, 8;
$L__BB2_3:
	ld.global.u32 	%r20, [%rd20+-8];
	add.s32 	%r21, %r35, %r20;
	st.global.u32 	[%rd2], %r21;
	ld.global.u32 	%r22, [%rd20+-4];
	add.s32 	%r23, %r21, %r22;
	st.global.u32 	[%rd2], %r23;
	ld.global.u32 	%r24, [%rd20];
	add.s32 	%r25, %r23, %r24;
	st.global.u32 	[%rd2], %r25;
	ld.global.u32 	%r26, [%rd20+4];
	add.s32 	%r35, %r25, %r26;
	st.global.u32 	[%rd2], %r35;
	add.s32 	%r33, %r33, 4;
	add.s64 	%rd20, %rd20, 16;
	setp.ne.s32 	%p3, %r33, 0;
	@%p3 bra 	$L__BB2_3;
$L__BB2_4:
	setp.eq.s32 	%p4, %r3, 0;
	@%p4 bra 	$L__BB2_7;
	mul.wide.u32 	%rd16, %r36, 4;
	add.s64 	%rd21, %rd1, %rd16;
	neg.s32 	%r37, %r3;
$L__BB2_6:
	.pragma "nounroll";
	ld.global.u32 	%r27, [%rd21];
	add.s32 	%r35, %r35, %r27;
	st.global.u32 	[%rd2], %r35;
	add.s64 	%rd21, %rd21, 4;
	add.s32 	%r37, %r37, 1;
	setp.ne.s32 	%p5, %r37, 0;
	@%p5 bra 	$L__BB2_6;
$L__BB2_7:
	bar.sync 	0;
	add.s64 	%rd9, %rd1, %rd15;
	ld.global.u32 	%r28, [%rd9];
	setp.lt.s32 	%p6, %r28, 1;
	@%p6 bra 	$L__BB2_10;
	cvta.to.global.u64 	%rd10, %rd11;
	mov.b32 	%r39, 0;
$L__BB2_9:
	ld.global.u32 	%r30, [%rd2];
	add.s32 	%r31, %r30, %r39;
	mul.wide.s32 	%rd18, %r31, 4;
	add.s64 	%rd19, %rd10, %rd18;
	st.global.u32 	[%rd19], %r1;
	add.s32 	%r39, %r39, 1;
	ld.global.u32 	%r32, [%rd9];
	setp.lt.s32 	%p7, %r39, %r32;
	@%p7 bra 	$L__BB2_9;
$L__BB2_10:
	bar.sync 	0;
	ret;

}


// ===== COMPILED SASS (sm_100) =====

	.target	sm_100

	.elftype	@"ET_EXEC"


//--------------------- .note.nv.tkinfo           --------------------------
	.section	.note.nv.tkinfo,"",@"SHT_NOTE"
	.sectionflags	@"SHF_NOTE_NV_TKINFO"
	.tkinfo
        /*0018*/ 	.word	0x00000002
        /*0030*/ 	.string	""
        /*0030*/ 	.string	"ptxas"
        /*0030*/ 	.string	"Cuda compilation tools, release 13.0, V13.0.88"
        /*0030*/ 	.string	"Build cuda_13.0.r13.0/compiler.36424714_0"
        /*0030*/ 	.string	"-arch sm_100 -m 64 "



//--------------------- .note.nv.cuinfo           --------------------------
	.section	.note.nv.cuinfo,"",@"SHT_NOTE"
	.sectionflags	@"SHF_NOTE_NV_CUINFO"
        /*0018*/ 	.short	0x0002
        /*001a*/ 	.short	0x0064
        /*001c*/ 	.short	0x0082
	.zero		2


//--------------------- .nv.info                  --------------------------
	.section	.nv.info,"",@"SHT_CUDA_INFO"
	.align	4


	//----- nvinfo : EIATTR_REGCOUNT
	.align		4
        /*0000*/ 	.byte	0x04, 0x2f
        /*0002*/ 	.short	(.L_1 - .L_0)
	.align		4
.L_0:
        /*0004*/ 	.word	index@(_Z10initializePiS_)
        /*0008*/ 	.word	0x0000000a


	//----- nvinfo : EIATTR_FRAME_SIZE
	.align		4
.L_1:
        /*000c*/ 	.byte	0x04, 0x11
        /*000e*/ 	.short	(.L_3 - .L_2)
	.align		4
.L_2:
        /*0010*/ 	.word	index@(_Z10initializePiS_)
        /*0014*/ 	.word	0x00000000


	//----- nvinfo : EIATTR_REGCOUNT
	.align		4
.L_3:
        /*0018*/ 	.byte	0x04, 0x2f
        /*001a*/ 	.short	(.L_5 - .L_4)
	.align		4
.L_4:
        /*001c*/ 	.word	index@(_Z3addPiS_)
        /*0020*/ 	.word	0x0000000a


	//----- nvinfo : EIATTR_FRAME_SIZE
	.align		4
.L_5:
        /*0024*/ 	.byte	0x04, 0x11
        /*0026*/ 	.short	(.L_7 - .L_6)
	.align		4
.L_6:
        /*0028*/ 	.word	index@(_Z3addPiS_)
        /*002c*/ 	.word	0x00000000


	//----- nvinfo : EIATTR_REGCOUNT
	.align		4
.L_7:
        /*0030*/ 	.byte	0x04, 0x2f
        /*0032*/ 	.short	(.L_9 - .L_8)
	.align		4
.L_8:
        /*0034*/ 	.word	index@(_Z5countPiS_S_)
        /*0038*/ 	.word	0x00000012


	//----- nvinfo : EIATTR_FRAME_SIZE
	.align		4
.L_9:
        /*003c*/ 	.byte	0x04, 0x11
        /*003e*/ 	.short	(.L_11 - .L_10)
	.align		4
.L_10:
        /*0040*/ 	.word	index@(_Z5countPiS_S_)
        /*0044*/ 	.word	0x00000000


	//----- nvinfo : EIATTR_MIN_STACK_SIZE
	.align		4
.L_11:
        /*0048*/ 	.byte	0x04, 0x12
        /*004a*/ 	.short	(.L_13 - .L_12)
	.align		4
.L_12:
        /*004c*/ 	.word	index@(_Z5countPiS_S_)
        /*0050*/ 	.word	0x00000000


	//----- nvinfo : EIATTR_MIN_STACK_SIZE
	.align		4
.L_13:
        /*0054*/ 	.byte	0x04, 0x12
        /*0056*/ 	.short	(.L_15 - .L_14)
	.align		4
.L_14:
        /*0058*/ 	.word	index@(_Z3addPiS_)
        /*005c*/ 	.word	0x00000000


	//----- nvinfo : EIATTR_MIN_STACK_SIZE
	.align		4
.L_15:
        /*0060*/ 	.byte	0x04, 0x12
        /*0062*/ 	.short	(.L_17 - .L_16)
	.align		4
.L_16:
        /*0064*/ 	.word	index@(_Z10initializePiS_)
        /*0068*/ 	.word	0x00000000
.L_17:


//--------------------- .nv.compat                --------------------------
	.section	.nv.compat,"",@"SHT_CUDA_COMPAT_INFO"
	.align	4
        /*0000*/ 	.byte	0x02, 0x09, 0x00, 0x00, 0x02, 0x02, 0x01, 0x00, 0x02, 0x05, 0x05, 0x00, 0x03, 0x07, 0x01, 0x01
        /*0010*/ 	.byte	0x02, 0x03, 0x00, 0x00, 0x02, 0x06, 0x01, 0x00, 0x04, 0x0b, 0x08, 0x00, 0x09, 0x00, 0x00, 0x00
        /*0020*/ 	.byte	0x00, 0x00, 0x00, 0x00


//--------------------- .nv.info._Z5countPiS_S_   --------------------------
	.section	.nv.info._Z5countPiS_S_,"",@"SHT_CUDA_INFO"
	.sectionflags	@""
	.align	4


	//----- nvinfo : EIATTR_CUDA_API_VERSION
	.align		4
        /*0000*/ 	.byte	0x04, 0x37
        /*0002*/ 	.short	(.L_19 - .L_18)
.L_18:
        /*0004*/ 	.word	0x00000082


	//----- nvinfo : EIATTR_KPARAM_INFO
	.align		4
.L_19:
        /*0008*/ 	.byte	0x04, 0x17
        /*000a*/ 	.short	(.L_21 - .L_20)
.L_20:
        /*000c*/ 	.word	0x00000000
        /*0010*/ 	.short	0x0002
        /*0012*/ 	.short	0x0010
        /*0014*/ 	.byte	0x00, 0xf5, 0x21, 0x00


	//----- nvinfo : EIATTR_KPARAM_INFO
	.align		4
.L_21:
        /*0018*/ 	.byte	0x04, 0x17
        /*001a*/ 	.short	(.L_23 - .L_22)
.L_22:
        /*001c*/ 	.word	0x00000000
        /*0020*/ 	.short	0x0001
        /*0022*/ 	.short	0x0008
        /*0024*/ 	.byte	0x00, 0xf5, 0x21, 0x00


	//----- nvinfo : EIATTR_KPARAM_INFO
	.align		4
.L_23:
        /*0028*/ 	.byte	0x04, 0x17
        /*002a*/ 	.short	(.L_25 - .L_24)
.L_24:
        /*002c*/ 	.word	0x00000000
        /*0030*/ 	.short	0x0000
        /*0032*/ 	.short	0x0000
        /*0034*/ 	.byte	0x00, 0xf5, 0x21, 0x00


	//----- nvinfo : EIATTR_SPARSE_MMA_MASK
	.align		4
.L_25:
        /*0038*/ 	.byte	0x03, 0x50
        /*003a*/ 	.short	0x0000


	//----- nvinfo : EIATTR_MAXREG_COUNT
	.align		4
        /*003c*/ 	.byte	0x03, 0x1b
        /*003e*/ 	.short	0x00ff


	//----- nvinfo : EIATTR_NUM_BARRIERS
	.align		4
        /*0040*/ 	.byte	0x02, 0x4c
        /*0042*/ 	.byte	0x01
	.zero		1


	//----- nvinfo : EIATTR_MERCURY_ISA_VERSION
	.align		4
        /*0044*/ 	.byte	0x03, 0x5f
        /*0046*/ 	.short	0x0101


	//----- nvinfo : EIATTR_VRC_CTA_INIT_COUNT
	.align		4
        /*0048*/ 	.byte	0x02, 0x4a
	.zero		1
	.zero		1


	//----- nvinfo : EIATTR_EXIT_INSTR_OFFSETS
	.align		4
        /*004c*/ 	.byte	0x04, 0x1c
        /*004e*/ 	.short	(.L_27 - .L_26)


	//   ....[0]....
.L_26:
        /*0050*/ 	.word	0x000004c0


	//----- nvinfo : EIATTR_CRS_STACK_SIZE
	.align		4
.L_27:
        /*0054*/ 	.byte	0x04, 0x1e
        /*0056*/ 	.short	(.L_29 - .L_28)
.L_28:
        /*0058*/ 	.word	0x00000000


	//----- nvinfo : EIATTR_CBANK_PARAM_SIZE
	.align		4
.L_29:
        /*005c*/ 	.byte	0x03, 0x19
        /*005e*/ 	.short	0x0018


	//----- nvinfo : EIATTR_PARAM_CBANK
	.align		4
        /*0060*/ 	.byte	0x04, 0x0a
        /*0062*/ 	.short	(.L_31 - .L_30)
	.align		4
.L_30:
        /*0064*/ 	.word	index@(.nv.constant0._Z5countPiS_S_)
        /*0068*/ 	.short	0x0380
        /*006a*/ 	.short	0x0018


	//----- nvinfo : EIATTR_SW_WAR
	.align		4
.L_31:
        /*006c*/ 	.byte	0x04, 0x36
        /*006e*/ 	.short	(.L_33 - .L_32)
.L_32:
        /*0070*/ 	.word	0x00000008
.L_33:


//--------------------- .nv.info._Z3addPiS_       --------------------------
	.section	.nv.info._Z3addPiS_,"",@"SHT_CUDA_INFO"
	.sectionflags	@""
	.align	4


	//----- nvinfo : EIATTR_CUDA_API_VERSION
	.align		4
        /*0000*/ 	.byte	0x04, 0x37
        /*0002*/ 	.short	(.L_35 - .L_34)
.L_34:
        /*0004*/ 	.word	0x00000082


	//----- nvinfo : EIATTR_KPARAM_INFO
	.align		4
.L_35:
        /*0008*/ 	.byte	0x04, 0x17
        /*000a*/ 	.short	(.L_37 - .L_36)
.L_36:
        /*000c*/ 	.word	0x00000000
        /*0010*/ 	.short	0x0001
        /*0012*/ 	.short	0x0008
        /*0014*/ 	.byte	0x00, 0xf5, 0x21, 0x00


	//----- nvinfo : EIATTR_KPARAM_INFO
	.align		4
.L_37:
        /*0018*/ 	.byte	0x04, 0x17
        /*001a*/ 	.short	(.L_39 - .L_38)
.L_38:
        /*001c*/ 	.word	0x00000000
        /*0020*/ 	.short	0x0000
        /*0022*/ 	.short	0x0000
        /*0024*/ 	.byte	0x00, 0xf5, 0x21, 0x00


	//----- nvinfo : EIATTR_SPARSE_MMA_MASK
	.align		4
.L_39:
        /*0028*/ 	.byte	0x03, 0x50
        /*002a*/ 	.short	0x0000


	//----- nvinfo : EIATTR_MAXREG_COUNT
	.align		4
        /*002c*/ 	.byte	0x03, 0x1b
        /*002e*/ 	.short	0x00ff


	//----- nvinfo : EIATTR_MERCURY_ISA_VERSION
	.align		4
        /*0030*/ 	.byte	0x03, 0x5f
        /*0032*/ 	.short	0x0101


	//----- nvinfo : EIATTR_VRC_CTA_INIT_COUNT
	.align		4
        /*0034*/ 	.byte	0x02, 0x4a
	.zero		1
	.zero		1


	//----- nvinfo : EIATTR_EXIT_INSTR_OFFSETS
	.align		4
        /*0038*/ 	.byte	0x04, 0x1c
        /*003a*/ 	.short	(.L_41 - .L_40)


	//   ....[0]....
.L_40:
        /*003c*/ 	.word	0x000000a0


	//----- nvinfo : EIATTR_CBANK_PARAM_SIZE
	.align		4
.L_41:
        /*0040*/ 	.byte	0x03, 0x19
        /*0042*/ 	.short	0x0010


	//----- nvinfo : EIATTR_PARAM_CBANK
	.align		4
        /*0044*/ 	.byte	0x04, 0x0a
        /*0046*/ 	.short	(.L_43 - .L_42)
	.align		4
.L_42:
        /*0048*/ 	.word	index@(.nv.constant0._Z3addPiS_)
        /*004c*/ 	.short	0x0380
        /*004e*/ 	.short	0x0010


	//----- nvinfo : EIATTR_SW_WAR
	.align		4
.L_43:
        /*0050*/ 	.byte	0x04, 0x36
        /*0052*/ 	.short	(.L_45 - .L_44)
.L_44:
        /*0054*/ 	.word	0x00000008
.L_45:


//--------------------- .nv.info._Z10initializePiS_ --------------------------
	.section	.nv.info._Z10initializePiS_,"",@"SHT_CUDA_INFO"
	.sectionflags	@""
	.align	4


	//----- nvinfo : EIATTR_CUDA_API_VERSION
	.align		4
        /*0000*/ 	.byte	0x04, 0x37
        /*0002*/ 	.short	(.L_47 - .L_46)
.L_46:
        /*0004*/ 	.word	0x00000082


	//----- nvinfo : EIATTR_KPARAM_INFO
	.align		4
.L_47:
        /*0008*/ 	.byte	0x04, 0x17
        /*000a*/ 	.short	(.L_49 - .L_48)
.L_48:
        /*000c*/ 	.word	0x00000000
        /*0010*/ 	.short	0x0001
        /*0012*/ 	.short	0x0008
        /*0014*/ 	.byte	0x00, 0xf5, 0x21, 0x00


	//----- nvinfo : EIATTR_KPARAM_INFO
	.align		4
.L_49:
        /*0018*/ 	.byte	0x04, 0x17
        /*001a*/ 	.short	(.L_51 - .L_50)
.L_50:
        /*001c*/ 	.word	0x00000000
        /*0020*/ 	.short	0x0000
        /*0022*/ 	.short	0x0000
        /*0024*/ 	.byte	0x00, 0xf5, 0x21, 0x00


	//----- nvinfo : EIATTR_SPARSE_MMA_MASK
	.align		4
.L_51:
        /*0028*/ 	.byte	0x03, 0x50
        /*002a*/ 	.short	0x0000


	//----- nvinfo : EIATTR_MAXREG_COUNT
	.align		4
        /*002c*/ 	.byte	0x03, 0x1b
        /*002e*/ 	.short	0x00ff


	//----- nvinfo : EIATTR_MERCURY_ISA_VERSION
	.align		4
        /*0030*/ 	.byte	0x03, 0x5f
        /*0032*/ 	.short	0x0101


	//----- nvinfo : EIATTR_VRC_CTA_INIT_COUNT
	.align		4
        /*0034*/ 	.byte	0x02, 0x4a
	.zero		1
	.zero		1


	//----- nvinfo : EIATTR_EXIT_INSTR_OFFSETS
	.align		4
        /*0038*/ 	.byte	0x04, 0x1c
        /*003a*/ 	.short	(.L_53 - .L_52)


	//   ....[0]....
.L_52:
        /*003c*/ 	.word	0x00000090


	//----- nvinfo : EIATTR_CBANK_PARAM_SIZE
	.align		4
.L_53:
        /*0040*/ 	.byte	0x03, 0x19
        /*0042*/ 	.short	0x0010


	//----- nvinfo : EIATTR_PARAM_CBANK
	.align		4
        /*0044*/ 	.byte	0x04, 0x0a
        /*0046*/ 	.short	(.L_55 - .L_54)
	.align		4
.L_54:
        /*0048*/ 	.word	index@(.nv.constant0._Z10initializePiS_)
        /*004c*/ 	.short	0x0380
        /*004e*/ 	.short	0x0010


	//----- nvinfo : EIATTR_SW_WAR
	.align		4
.L_55:
        /*0050*/ 	.byte	0x04, 0x36
        /*0052*/ 	.short	(.L_57 - .L_56)
.L_56:
        /*0054*/ 	.word	0x00000008
.L_57:


//--------------------- .nv.callgraph             --------------------------
	.section	.nv.callgraph,"",@"SHT_CUDA_CALLGRAPH"
	.align	4
	.sectionentsize	8
	.align		4
        /*0000*/ 	.word	0x00000000
	.align		4
        /*0004*/ 	.word	0xffffffff
	.align		4
        /*0008*/ 	.word	0x00000000
	.align		4
        /*000c*/ 	.word	0xfffffffe
	.align		4
        /*0010*/ 	.word	0x00000000
	.align		4
        /*0014*/ 	.word	0xfffffffd
	.align		4
        /*0018*/ 	.word	0x00000000
	.align		4
        /*001c*/ 	.word	0xfffffffc


//--------------------- .text._Z5countPiS_S_      --------------------------
	.section	.text._Z5countPiS_S_,"ax",@progbits
	.align	128
        .global         _Z5countPiS_S_
        .type           _Z5countPiS_S_,@function
        .size           _Z5countPiS_S_,(.L_x_12 - _Z5countPiS_S_)
        .other          _Z5countPiS_S_,@"STO_CUDA_ENTRY STV_DEFAULT"
_Z5countPiS_S_:
.text._Z5countPiS_S_:
[----:B------:R-:W-:Y:S01]  /*0000*/  LDC R1, c[0x0][0x37c] ;  /* 0x0000df00ff017b82 */ /* 0x000fe20000000800 */
[----:B------:R-:W0:Y:S07]  /*0010*/  S2R R0, SR_TID.X ;  /* 0x0000000000007919 */ /* 0x000e2e0000002100 */
[----:B------:R-:W1:Y:S01]  /*0020*/  LDC.64 R2, c[0x0][0x390] ;  /* 0x0000e400ff027b82 */ /* 0x000e620000000a00 */
[----:B------:R-:W2:Y:S01]  /*0030*/  LDCU.64 UR6, c[0x0][0x358] ;  /* 0x00006b00ff0677ac */ /* 0x000ea20008000a00 */
[----:B------:R-:W-:Y:S01]  /*0040*/  BSSY.RECONVERGENT B0, `(.L_x_0) ;  /* 0x0000034000007945 */ /* 0x000fe20003800200 */
[C---:B0-----:R-:W-:Y:S01]  /*0050*/  ISETP.NE.AND P0, PT, R0.reuse, RZ, PT ;  /* 0x000000ff0000720c */ /* 0x041fe20003f05270 */
[----:B-1----:R-:W-:-:S12]  /*0060*/  IMAD.WIDE.U32 R2, R0, 0x4, R2 ;  /* 0x0000000400027825 */ /* 0x002fd800078e0002 */
[----:B--2---:R-:W-:Y:S05]  /*0070*/  @!P0 BRA `(.L_x_1) ;  /* 0x0000000000c08947 */ /* 0x004fea0003800000 */
[----:B------:R0:W5:Y:S01]  /*0080*/  LDG.E R7, desc[UR6][R2.64] ;  /* 0x0000000602077981 */ /* 0x000162000c1e1900 */
[C---:B------:R-:W-:Y:S01]  /*0090*/  ISETP.GE.U32.AND P1, PT, R0.reuse, 0x4, PT ;  /* 0x000000040000780c */ /* 0x040fe20003f26070 */
[----:B------:R-:W-:Y:S01]  /*00a0*/  BSSY.RECONVERGENT B1, `(.L_x_2) ;  /* 0x000001f000017945 */ /* 0x000fe20003800200 */
[----:B------:R-:W-:Y:S01]  /*00b0*/  LOP3.LUT R6, R0, 0x3, RZ, 0xc0, !PT ;  /* 0x0000000300067812 */ /* 0x000fe200078ec0ff */
[----:B------:R-:W-:-:S03]  /*00c0*/  IMAD.MOV.U32 R9, RZ, RZ, RZ ;  /* 0x000000ffff097224 */ /* 0x000fc600078e00ff */
[----:B------:R-:W-:-:S07]  /*00d0*/  ISETP.NE.AND P0, PT, R6, RZ, PT ;  /* 0x000000ff0600720c */ /* 0x000fce0003f05270 */
[----:B0-----:R-:W-:Y:S06]  /*00e0*/  @!P1 BRA `(.L_x_3) ;  /* 0x0000000000689947 */ /* 0x001fec0003800000 */
[----:B------:R-:W0:Y:S01]  /*00f0*/  LDCU.64 UR4, c[0x0][0x388] ;  /* 0x00007100ff0477ac */ /* 0x000e220008000a00 */
[----:B------:R-:W-:-:S05]  /*0100*/  LOP3.LUT R9, R0, 0x3fc, RZ, 0xc0, !PT ;  /* 0x000003fc00097812 */ /* 0x000fca00078ec0ff */
[----:B------:R-:W-:Y:S01]  /*0110*/  IMAD.MOV R8, RZ, RZ, -R9 ;  /* 0x000000ffff087224 */ /* 0x000fe200078e0a09 */
[----:B0-----:R-:W-:-:S04]  /*0120*/  UIADD3 UR4, UP0, UPT, UR4, 0x8, URZ ;  /* 0x0000000804047890 */ /* 0x001fc8000ff1e0ff */
[----:B------:R-:W-:Y:S02]  /*0130*/  UIADD3.X UR5, UPT, UPT, URZ, UR5, URZ, UP0, !UPT ;  /* 0x00000005ff057290 */ /* 0x000fe400087fe4ff */
[----:B------:R-:W-:-:S04]  /*0140*/  MOV R10, UR4 ;  /* 0x00000004000a7c02 */ /* 0x000fc80008000f00 */
[----:B------:R-:W-:-:S07]  /*0150*/  IMAD.U32 R11, RZ, RZ, UR5 ;  /* 0x00000005ff0b7e24 */ /* 0x000fce000f8e00ff */
.L_x_4:
[----:B------:R-:W-:Y:S01]  /*0160*/  IMAD.MOV.U32 R4, RZ, RZ, R10 ;  /* 0x000000ffff047224 */ /* 0x000fe200078e000a */
[----:B------:R-:W-:-:S05]  /*0170*/  MOV R5, R11 ;  /* 0x0000000b00057202 */ /* 0x000fca0000000f00 */
[----:B------:R-:W2:Y:S02]  /*0180*/  LDG.E R10, desc[UR6][R4.64+-0x8] ;  /* 0xfffff806040a7981 */ /* 0x000ea4000c1e1900 */
[----:B--2--5:R-:W-:-:S05]  /*0190*/  IMAD.IADD R11, R10, 0x1, R7 ;  /* 0x000000010a0b7824 */ /* 0x024fca00078e0207 */
[----:B------:R0:W-:Y:S04]  /*01a0*/  STG.E desc[UR6][R2.64], R11 ;  /* 0x0000000b02007986 */ /* 0x0001e8000c101906 */
[----:B------:R-:W2:Y:S02]  /*01b0*/  LDG.E R10, desc[UR6][R4.64+-0x4] ;  /* 0xfffffc06040a7981 */ /* 0x000ea4000c1e1900 */
[----:B-12---:R-:W-:-:S05]  /*01c0*/  IMAD.IADD R13, R11, 0x1, R10 ;  /* 0x000000010b0d7824 */ /* 0x006fca00078e020a */
[----:B------:R1:W-:Y:S04]  /*01d0*/  STG.E desc[UR6][R2.64], R13 ;  /* 0x0000000d02007986 */ /* 0x0003e8000c101906 */
[----:B------:R-:W2:Y:S02]  /*01e0*/  LDG.E R10, desc[UR6][R4.64] ;  /* 0x00000006040a7981 */ /* 0x000ea4000c1e1900 */
[----:B--2---:R-:W-:-:S05]  /*01f0*/  IADD3 R15, PT, PT, R13, R10, RZ ;  /* 0x0000000a0d0f7210 */ /* 0x004fca0007ffe0ff */
[----:B------:R1:W-:Y:S04]  /*0200*/  STG.E desc[UR6][R2.64], R15 ;  /* 0x0000000f02007986 */ /* 0x0003e8000c101906 */
[----:B------:R-:W2:Y:S01]  /*0210*/  LDG.E R10, desc[UR6][R4.64+0x4] ;  /* 0x00000406040a7981 */ /* 0x000ea2000c1e1900 */
[----:B------:R-:W-:-:S05]  /*0220*/  VIADD R8, R8, 0x4 ;  /* 0x0000000408087836 */ /* 0x000fca0000000000 */
[----:B------:R-:W-:Y:S01]  /*0230*/  ISETP.NE.AND P1, PT, R8, RZ, PT ;  /* 0x000000ff0800720c */ /* 0x000fe20003f25270 */
[----:B--2---:R-:W-:Y:S01]  /*0240*/  IMAD.IADD R7, R15, 0x1, R10 ;  /* 0x000000010f077824 */ /* 0x004fe200078e020a */
[----:B------:R-:W-:-:S04]  /*0250*/  IADD3 R10, P2, PT, R4, 0x10, RZ ;  /* 0x00000010040a7810 */ /* 0x000fc80007f5e0ff */
[----:B------:R1:W-:Y:S01]  /*0260*/  STG.E desc[UR6][R2.64], R7 ;  /* 0x0000000702007986 */ /* 0x0003e2000c101906 */
[----:B0-----:R-:W-:-:S06]  /*0270*/  IADD3.X R11, PT, PT, RZ, R5, RZ, P2, !PT ;  /* 0x00000005ff0b7210 */ /* 0x001fcc00017fe4ff */
[----:B------:R-:W-:Y:S05]  /*0280*/  @P1 BRA `(.L_x_4) ;  /* 0xfffffffc00b41947 */ /* 0x000fea000383ffff */
.L_x_3:
[----:B------:R-:W-:Y:S05]  /*0290*/  BSYNC.RECONVERGENT B1 ;  /* 0x0000000000017941 */ /* 0x000fea0003800200 */
.L_x_2:
[----:B------:R-:W-:Y:S05]  /*02a0*/  @!P0 BRA `(.L_x_1) ;  /* 0x0000000000348947 */ /* 0x000fea0003800000 */
[----:B------:R-:W0:Y:S01]  /*02b0*/  LDC.64 R4, c[0x0][0x388] ;  /* 0x0000e200ff047b82 */ /* 0x000e220000000a00 */
[----:B------:R-:W-:Y:S02]  /*02c0*/  IMAD.MOV R6, RZ, RZ, -R6 ;  /* 0x000000ffff067224 */ /* 0x000fe400078e0a06 */
[----:B0-----:R-:W-:-:S04]  /*02d0*/  IMAD.WIDE.U32 R4, R9, 0x4, R4 ;  /* 0x0000000409047825 */ /* 0x001fc800078e0004 */
[----:B------:R-:W-:-:S07]  /*02e0*/  IMAD.MOV.U32 R8, RZ, RZ, R4 ;  /* 0x000000ffff087224 */ /* 0x000fce00078e0004 */
.L_x_5:
[----:B------:R-:W-:-:S06]  /*02f0*/  MOV R4, R8 ;  /* 0x0000000800047202 */ /* 0x000fcc0000000f00 */
[----:B0-----:R0:W1:Y:S01]  /*0300*/  LDG.E R4, desc[UR6][R4.64] ;  /* 0x0000000604047981 */ /* 0x001062000c1e1900 */
[----:B------:R-:W-:Y:S02]  /*0310*/  IADD3 R6, PT, PT, R6, 0x1, RZ ;  /* 0x0000000106067810 */ /* 0x000fe40007ffe0ff */
[----:B------:R-:W-:Y:S02]  /*0320*/  IADD3 R8, P1, PT, R8, 0x4, RZ ;  /* 0x0000000408087810 */ /* 0x000fe40007f3e0ff */
[----:B------:R-:W-:-:S03]  /*0330*/  ISETP.NE.AND P0, PT, R6, RZ, PT ;  /* 0x000000ff0600720c */ /* 0x000fc60003f05270 */
[----:B0-----:R-:W-:Y:S02]  /*0340*/  IMAD.X R5, RZ, RZ, R5, P1 ;  /* 0x000000ffff057224 */ /* 0x001fe400008e0605 */
[----:B-1---5:R-:W-:-:S05]  /*0350*/  IMAD.IADD R7, R4, 0x1, R7 ;  /* 0x0000000104077824 */ /* 0x022fca00078e0207 */
[----:B------:R0:W-:Y:S03]  /*0360*/  STG.E desc[UR6][R2.64], R7 ;  /* 0x0000000702007986 */ /* 0x0001e6000c101906 */
[----:B------:R-:W-:Y:S05]  /*0370*/  @P0 BRA `(.L_x_5) ;  /* 0xfffffffc00dc0947 */ /* 0x000fea000383ffff */
.L_x_1:
[----:B------:R-:W-:Y:S05]  /*0380*/  BSYNC.RECONVERGENT B0 ;  /* 0x0000000000007941 */ /* 0x000fea0003800200 */
.L_x_0:
[----:B------:R-:W2:Y:S02]  /*0390*/  LDC.64 R4, c[0x0][0x388] ;  /* 0x0000e200ff047b82 */ /* 0x000ea40000000a00 */
[----:B--2---:R-:W-:-:S06]  /*03a0*/  IMAD.WIDE.U32 R4, R0, 0x4, R4 ;  /* 0x0000000400047825 */ /* 0x004fcc00078e0004 */
[----:B------:R-:W-:Y:S06]  /*03b0*/  BAR.SYNC.DEFER_BLOCKING 0x0 ;  /* 0x0000000000007b1d */ /* 0x000fec0000010000 */
[----:B------:R-:W2:Y:S01]  /*03c0*/  LDG.E R6, desc[UR6][R4.64] ;  /* 0x0000000604067981 */ /* 0x000ea2000c1e1900 */
[----:B------:R-:W-:Y:S01]  /*03d0*/  BSSY.RECONVERGENT B0, `(.L_x_6) ;  /* 0x000000d000007945 */ /* 0x000fe20003800200 */
[----:B--2---:R-:W-:-:S13]  /*03e0*/  ISETP.GE.AND P0, PT, R6, 0x1, PT ;  /* 0x000000010600780c */ /* 0x004fda0003f06270 */
[----:B------:R-:W-:Y:S05]  /*03f0*/  @!P0 BRA `(.L_x_7) ;  /* 0x0000000000288947 */ /* 0x000fea0003800000 */
[----:B------:R-:W2:Y:S01]  /*0400*/  LDC.64 R8, c[0x0][0x380] ;  /* 0x0000e000ff087b82 */ /* 0x000ea20000000a00 */
[----:B------:R-:W-:-:S07]  /*0410*/  HFMA2 R10, -RZ, RZ, 0, 0 ;  /* 0x00000000ff0a7431 */ /* 0x000fce00000001ff */
.L_x_8:
[----:B01---5:R-:W3:Y:S02]  /*0420*/  LDG.E R7, desc[UR6][R2.64] ;  /* 0x0000000602077981 */ /* 0x023ee4000c1e1900 */
[----:B---3--:R-:W-:-:S04]  /*0430*/  IMAD.IADD R7, R7, 0x1, R10 ;  /* 0x0000000107077824 */ /* 0x008fc800078e020a */
[----:B--2---:R-:W-:-:S05]  /*0440*/  IMAD.WIDE R6, R7, 0x4, R8 ;  /* 0x0000000407067825 */ /* 0x004fca00078e0208 */
[----:B------:R3:W-:Y:S04]  /*0450*/  STG.E desc[UR6][R6.64], R0 ;  /* 0x0000000006007986 */ /* 0x0007e8000c101906 */
[----:B------:R-:W2:Y:S01]  /*0460*/  LDG.E R11, desc[UR6][R4.64] ;  /* 0x00000006040b7981 */ /* 0x000ea2000c1e1900 */
[----:B------:R-:W-:-:S04]  /*0470*/  IADD3 R10, PT, PT, R10, 0x1, RZ ;  /* 0x000000010a0a7810 */ /* 0x000fc80007ffe0ff */
[----:B--2---:R-:W-:-:S13]  /*0480*/  ISETP.GE.AND P0, PT, R10, R11, PT ;  /* 0x0000000b0a00720c */ /* 0x004fda0003f06270 */
[----:B---3--:R-:W-:Y:S05]  /*0490*/  @!P0 BRA `(.L_x_8) ;  /* 0xfffffffc00e08947 */ /* 0x008fea000383ffff */
.L_x_7:
[----:B------:R-:W-:Y:S05]  /*04a0*/  BSYNC.RECONVERGENT B0 ;  /* 0x0000000000007941 */ /* 0x000fea0003800200 */
.L_x_6:
[----:B------:R-:W-:Y:S06]  /*04b0*/  BAR.SYNC.DEFER_BLOCKING 0x0 ;  /* 0x0000000000007b1d */ /* 0x000fec0000010000 */
[----:B------:R-:W-:Y:S05]  /*04c0*/  EXIT ;  /* 0x000000000000794d */ /* 0x000fea0003800000 */
.L_x_9:
[----:B------:R-:W-:-:S00]  /*04d0*/  BRA `(.L_x_9) ;  /* 0xfffffffc00fc7947 */ /* 0x000fc0000383ffff */
[----:B------:R-:W-:-:S00]  /*04e0*/  NOP ;  /* 0x0000000000007918 */ /* 0x000fc00000000000 */
        /* <DEDUP_REMOVED lines=9> */
.L_x_12:


//--------------------- .text._Z3addPiS_          --------------------------
	.section	.text._Z3addPiS_,"ax",@progbits
	.align	128
        .global         _Z3addPiS_
        .type           _Z3addPiS_,@function
        .size           _Z3addPiS_,(.L_x_13 - _Z3addPiS_)
        .other          _Z3addPiS_,@"STO_CUDA_ENTRY STV_DEFAULT"
_Z3addPiS_:
.text._Z3addPiS_:
[----:B------:R-:W-:Y:S01]  /*0000*/  LDC R1, c[0x0][0x37c] ;  /* 0x0000df00ff017b82 */ /* 0x000fe20000000800 */
[----:B------:R-:W0:Y:S07]  /*0010*/  S2R R5, SR_TID.X ;  /* 0x0000000000057919 */ /* 0x000e2e0000002100 */
[----:B------:R-:W0:Y:S01]  /*0020*/  LDC.64 R2, c[0x0][0x380] ;  /* 0x0000e000ff027b82 */ /* 0x000e220000000a00 */
[----:B------:R-:W1:Y:S01]  /*0030*/  LDCU.64 UR4, c[0x0][0x358] ;  /* 0x00006b00ff0477ac */ /* 0x000e620008000a00 */
[----:B0-----:R-:W-:-:S06]  /*0040*/  IMAD.WIDE.U32 R2, R5, 0x4, R2 ;  /* 0x0000000405027825 */ /* 0x001fcc00078e0002 */
[----:B------:R-:W0:Y:S01]  /*0050*/  LDC.64 R4, c[0x0][0x388] ;  /* 0x0000e200ff047b82 */ /* 0x000e220000000a00 */
[----:B-1----:R-:W0:Y:S01]  /*0060*/  LDG.E R3, desc[UR4][R2.64] ;  /* 0x0000000402037981 */ /* 0x002e22000c1e1900 */
[----:B------:R-:W-:Y:S02]  /*0070*/  HFMA2 R7, -RZ, RZ, 0, 5.9604644775390625e-08 ;  /* 0x00000001ff077431 */ /* 0x000fe400000001ff */
[----:B0-----:R-:W-:-:S05]  /*0080*/  IMAD.WIDE R4, R3, 0x4, R4 ;  /* 0x0000000403047825 */ /* 0x001fca00078e0204 */
[----:B------:R-:W-:Y:S01]  /*0090*/  REDG.E.ADD.STRONG.GPU desc[UR4][R4.64], R7 ;  /* 0x000000070400798e */ /* 0x000fe2000c12e104 */
[----:B------:R-:W-:Y:S05]  /*00a0*/  EXIT ;  /* 0x000000000000794d */ /* 0x000fea0003800000 */
.L_x_10:
        /* <DEDUP_REMOVED lines=13> */
.L_x_13:


//--------------------- .text._Z10initializePiS_  --------------------------
	.section	.text._Z10initializePiS_,"ax",@progbits
	.align	128
        .global         _Z10initializePiS_
        .type           _Z10initializePiS_,@function
        .size           _Z10initializePiS_,(.L_x_14 - _Z10initializePiS_)
        .other          _Z10initializePiS_,@"STO_CUDA_ENTRY STV_DEFAULT"
_Z10initializePiS_:
.text._Z10initializePiS_:
[----:B------:R-:W-:Y:S01]  /*0000*/  LDC R1, c[0x0][0x37c] ;  /* 0x0000df00ff017b82 */ /* 0x000fe20000000800 */
[----:B------:R-:W0:Y:S07]  /*0010*/  S2R R7, SR_TID.X ;  /* 0x0000000000077919 */ /* 0x000e2e0000002100 */
[----:B------:R-:W0:Y:S01]  /*0020*/  LDC.64 R2, c[0x0][0x380] ;  /* 0x0000e000ff027b82 */ /* 0x000e220000000a00 */
[----:B------:R-:W1:Y:S07]  /*0030*/  LDCU.64 UR4, c[0x0][0x358] ;  /* 0x00006b00ff0477ac */ /* 0x000e6e0008000a00 */
[----:B------:R-:W2:Y:S01]  /*0040*/  LDC.64 R4, c[0x0][0x388] ;  /* 0x0000e200ff047b82 */ /* 0x000ea20000000a00 */
[----:B0-----:R-:W-:-:S04]  /*0050*/  IMAD.WIDE.U32 R2, R7, 0x4, R2 ;  /* 0x0000000407027825 */ /* 0x001fc800078e0002 */
[----:B--2---:R-:W-:Y:S01]  /*0060*/  IMAD.WIDE.U32 R4, R7, 0x4, R4 ;  /* 0x0000000407047825 */ /* 0x004fe200078e0004 */
[----:B-1----:R-:W-:Y:S04]  /*0070*/  STG.E desc[UR4][R2.64], RZ ;  /* 0x000000ff02007986 */ /* 0x002fe8000c101904 */
[----:B------:R-:W-:Y:S01]  /*0080*/  STG.E desc[UR4][R4.64], RZ ;  /* 0x000000ff04007986 */ /* 0x000fe2000c101904 */
[----:B------:R-:W-:Y:S05]  /*0090*/  EXIT ;  /* 0x000000000000794d */ /* 0x000fea0003800000 */
.L_x_11:
        /* <DEDUP_REMOVED lines=14> */
.L_x_14:


//--------------------- .nv.shared.reserved.0     --------------------------
	.section	.nv.shared.reserved.0,"aw",@nobits
	.weak		__nv_reservedSMEM_offset_0_alias
	.size		__nv_reservedSMEM_offset_0_alias, 0, 64
	.other		__nv_reservedSMEM_offset_0_alias,@"STO_CUDA_RESERVED_SHARED STV_DEFAULT"
__nv_reservedSMEM_offset_0_alias:
	.zero		0
	.zero		64


//--------------------- .nv.constant0._Z5countPiS_S_ --------------------------
	.section	.nv.constant0._Z5countPiS_S_,"a",@progbits
	.sectionflags	@""
	.align	4
.nv.constant0._Z5countPiS_S_:
	.zero		920


//--------------------- .nv.constant0._Z3addPiS_  --------------------------
	.section	.nv.constant0._Z3addPiS_,"a",@progbits
	.sectionflags	@""
	.align	4
.nv.constant0._Z3addPiS_:
	.zero		912


//--------------------- .nv.constant0._Z10initializePiS_ --------------------------
	.section	.nv.constant0._Z10initializePiS_,"a",@progbits
	.sectionflags	@""
	.align	4
.nv.constant0._Z10initializePiS_:
	.zero		912


//--------------------- SYMBOLS --------------------------

	.type		.nv.reservedSmem.offset0,@object
	.size		.nv.reservedSmem.offset0,0x4
